	.headerflags	@"EF_CUDA_TEXMODE_UNIFIED EF_CUDA_64BIT_ADDRESS EF_CUDA_ACCELERATORS EF_CUDA_SM90 EF_CUDA_VIRTUAL_SM(EF_CUDA_SM90)"
	.elftype	@"ET_EXEC"


//--------------------- .nv.info                  --------------------------
	.section	.nv.info,"",@"SHT_CUDA_INFO"
	.align	4


	//----- nvinfo : EIATTR_REGCOUNT
	.align		4
        /*0000*/ 	.byte	0x04, 0x2f
        /*0002*/ 	.short	(.L_1 - .L_0)
	.align		4
.L_0:
        /*0004*/ 	.word	index@(triton_poi_fused_convolution_3)
        /*0008*/ 	.word	0x0000000c


	//----- nvinfo : EIATTR_MIN_STACK_SIZE
	.align		4
.L_1:
        /*000c*/ 	.byte	0x04, 0x12
        /*000e*/ 	.short	(.L_3 - .L_2)
	.align		4
.L_2:
        /*0010*/ 	.word	index@(triton_poi_fused_convolution_3)
        /*0014*/ 	.word	0x00000000


	//----- nvinfo : EIATTR_FRAME_SIZE
	.align		4
.L_3:
        /*0018*/ 	.byte	0x04, 0x11
        /*001a*/ 	.short	(.L_5 - .L_4)
	.align		4
.L_4:
        /*001c*/ 	.word	index@(triton_poi_fused_convolution_3)
        /*0020*/ 	.word	0x00000000


	//----- nvinfo : EIATTR_MIN_STACK_SIZE
	.align		4
.L_5:
        /*0024*/ 	.byte	0x04, 0x12
        /*0026*/ 	.short	(.L_7 - .L_6)
	.align		4
.L_6:
        /*0028*/ 	.word	index@(triton_poi_fused_convolution_3)
        /*002c*/ 	.word	0x00000000
.L_7:


//--------------------- .nv.info.triton_poi_fused_convolution_3 --------------------------
	.section	.nv.info.triton_poi_fused_convolution_3,"",@"SHT_CUDA_INFO"
	.sectionflags	@""
	.align	4


	//----- nvinfo : EIATTR_CUDA_API_VERSION
	.align		4
        /*0000*/ 	.byte	0x04, 0x37
        /*0002*/ 	.short	(.L_9 - .L_8)
.L_8:
        /*0004*/ 	.word	0x0000007c


	//----- nvinfo : EIATTR_KPARAM_INFO
	.align		4
.L_9:
        /*0008*/ 	.byte	0x04, 0x17
        /*000a*/ 	.short	(.L_11 - .L_10)
.L_10:
        /*000c*/ 	.word	0x00000000
        /*0010*/ 	.short	0x0002
        /*0012*/ 	.short	0x0010
        /*0014*/ 	.byte	0x00, 0xf0, 0x11, 0x00


	//----- nvinfo : EIATTR_KPARAM_INFO
	.align		4
.L_11:
        /*0018*/ 	.byte	0x04, 0x17
        /*001a*/ 	.short	(.L_13 - .L_12)
.L_12:
        /*001c*/ 	.word	0x00000000
        /*0020*/ 	.short	0x0001
        /*0022*/ 	.short	0x0008
        /*0024*/ 	.byte	0x00, 0xf4, 0x21, 0x00


	//----- nvinfo : EIATTR_KPARAM_INFO
	.align		4
.L_13:
        /*0028*/ 	.byte	0x04, 0x17
        /*002a*/ 	.short	(.L_15 - .L_14)
.L_14:
        /*002c*/ 	.word	0x00000000
        /*0030*/ 	.short	0x0000
        /*0032*/ 	.short	0x0000
        /*0034*/ 	.byte	0x00, 0xf4, 0x21, 0x00


	//----- nvinfo : EIATTR_SPARSE_MMA_MASK
	.align		4
.L_15:
        /*0038*/ 	.byte	0x03, 0x50
        /*003a*/ 	.short	0x0000


	//----- nvinfo : EIATTR_MAXREG_COUNT
	.align		4
        /*003c*/ 	.byte	0x03, 0x1b
        /*003e*/ 	.short	0x00ff


	//----- nvinfo : EIATTR_EXIT_INSTR_OFFSETS
	.align		4
        /*0040*/ 	.byte	0x04, 0x1c
        /*0042*/ 	.short	(.L_17 - .L_16)


	//   ....[0]....
.L_16:
        /*0044*/ 	.word	0x000001b0


	//   ....[1]....
        /*0048*/ 	.word	0x000001d0


	//----- nvinfo : EIATTR_REQNTID
	.align		4
.L_17:
        /*004c*/ 	.byte	0x04, 0x10
        /*004e*/ 	.short	(.L_19 - .L_18)
.L_18:
        /*0050*/ 	.word	0x00000080
        /*0054*/ 	.word	0x00000001
        /*0058*/ 	.word	0x00000001


	//----- nvinfo : EIATTR_CBANK_PARAM_SIZE
	.align		4
.L_19:
        /*005c*/ 	.byte	0x03, 0x19
        /*005e*/ 	.short	0x0014


	//----- nvinfo : EIATTR_PARAM_CBANK
	.align		4
        /*0060*/ 	.byte	0x04, 0x0a
        /*0062*/ 	.short	(.L_21 - .L_20)
	.align		4
.L_20:
        /*0064*/ 	.word	index@(.nv.constant0.triton_poi_fused_convolution_3)
        /*0068*/ 	.short	0x0210
        /*006a*/ 	.short	0x0014


	//----- nvinfo : EIATTR_SW_WAR
	.align		4
.L_21:
        /*006c*/ 	.byte	0x04, 0x36
        /*006e*/ 	.short	(.L_23 - .L_22)
.L_22:
        /*0070*/ 	.word	0x00000008
.L_23:


//--------------------- .nv.callgraph             --------------------------
	.section	.nv.callgraph,"",@"SHT_CUDA_CALLGRAPH"
	.align	4
	.sectionentsize	8
	.align		4
        /*0000*/ 	.word	0x00000000
	.align		4
        /*0004*/ 	.word	0xffffffff
	.align		4
        /*0008*/ 	.word	0x00000000
	.align		4
        /*000c*/ 	.word	0xfffffffe
	.align		4
        /*0010*/ 	.word	0x00000000
	.align		4
        /*0014*/ 	.word	0xfffffffd
	.align		4
        /*0018*/ 	.word	0x00000000
	.align		4
        /*001c*/ 	.word	0xfffffffc


//--------------------- .text.triton_poi_fused_convolution_3 --------------------------
	.section	.text.triton_poi_fused_convolution_3,"ax",@progbits
	.align	128
        .global         triton_poi_fused_convolution_3
        .type           triton_poi_fused_convolution_3,@function
        .size           triton_poi_fused_convolution_3,(.L_x_1 - triton_poi_fused_convolution_3)
        .other          triton_poi_fused_convolution_3,@"STO_CUDA_ENTRY STV_DEFAULT"
triton_poi_fused_convolution_3:
.text.triton_poi_fused_convolution_3:
[----:B------:R-:W0:Y:S02]  /*0000*/  LDC R1, c[0x0][0x28] ;  /* 0x00000a00ff017b82 */ /* 0x000e240000000800 */
[----:B------:R-:W1:Y:S01]  /*0010*/  S2R R0, SR_TID.X ;  /* 0x0000000000007919 */ /* 0x000e620000002100 */
[----:B------:R-:W2:Y:S01]  /*0020*/  LDC.64 R2, c[0x0][0x210] ;  /* 0x00008400ff027b82 */ /* 0x000ea20000000a00 */
[----:B------:R-:W-:Y:S01]  /*0030*/  ULDC.64 UR4, c[0x0][0x208] ;  /* 0x0000820000047ab9 */ /* 0x000fe20000000a00 */
[----:B------:R-:W3:Y:S06]  /*0040*/  S2R R7, SR_CTAID.X ;  /* 0x0000000000077919 */ /* 0x000eec0000002500 */
[----:B------:R-:W4:Y:S01]  /*0050*/  LDC.64 R4, c[0x0][0x218] ;  /* 0x00008600ff047b82 */ /* 0x000f220000000a00 */
[----:B-1----:R-:W-:Y:S01]  /*0060*/  IMAD.SHL.U32 R0, R0, 0x2, RZ ;  /* 0x0000000200007824 */ /* 0x002fe200078e00ff */
[----:B---3--:R-:W-:-:S04]  /*0070*/  SHF.R.S32.HI R6, RZ, 0x17, R7 ;  /* 0x00000017ff067819 */ /* 0x008fc80000011407 */
[----:B------:R-:W-:Y:S02]  /*0080*/  LOP3.LUT R0, R0, 0xfe, RZ, 0xc0, !PT ;  /* 0x000000fe00007812 */ /* 0x000fe400078ec0ff */
[----:B------:R-:W-:-:S03]  /*0090*/  SGXT R6, R6, 0x1 ;  /* 0x000000010606781a */ /* 0x000fc60000000200 */
[----:B------:R-:W-:-:S04]  /*00a0*/  IMAD R7, R7, 0x100, R0 ;  /* 0x0000010007077824 */ /* 0x000fc800078e0200 */
[C---:B--2---:R-:W-:Y:S01]  /*00b0*/  IMAD.WIDE R2, R7.reuse, 0x4, R2 ;  /* 0x0000000407027825 */ /* 0x044fe200078e0202 */
[----:B------:R-:W-:Y:S02]  /*00c0*/  LEA.HI R6, R6, R7, RZ, 0x6 ;  /* 0x0000000706067211 */ /* 0x000fe400078f30ff */
[----:B------:R-:W-:Y:S02]  /*00d0*/  ISETP.GE.AND P0, PT, R7, 0x400, PT ;  /* 0x000004000700780c */ /* 0x000fe40003f06270 */
[----:B------:R-:W-:-:S04]  /*00e0*/  SHF.R.S32.HI R6, RZ, 0x6, R6 ;  /* 0x00000006ff067819 */ /* 0x000fc80000011406 */
[----:B------:R-:W-:-:S04]  /*00f0*/  LEA.HI R0, R6, R6, RZ, 0x2 ;  /* 0x0000000606007211 */ /* 0x000fc800078f10ff */
[----:B------:R-:W-:Y:S01]  /*0100*/  LOP3.LUT R9, R0, 0xfffffffc, RZ, 0xc0, !PT ;  /* 0xfffffffc00097812 */ /* 0x000fe200078ec0ff */
[----:B------:R-:W-:-:S04]  /*0110*/  IMAD.MOV.U32 R0, RZ, RZ, RZ ;  /* 0x000000ffff007224 */ /* 0x000fc800078e00ff */
[----:B------:R-:W-:Y:S01]  /*0120*/  IMAD.IADD R9, R6, 0x1, -R9 ;  /* 0x0000000106097824 */ /* 0x000fe200078e0a09 */
[----:B------:R-:W-:-:S03]  /*0130*/  CS2R R6, SRZ ;  /* 0x0000000000067805 */ /* 0x000fc6000001ff00 */
[----:B----4-:R-:W-:-:S03]  /*0140*/  IMAD.WIDE R4, R9, 0x4, R4 ;  /* 0x0000000409047825 */ /* 0x010fc600078e0204 */
[----:B------:R-:W2:Y:S01]  /*0150*/  @!P0 LDG.E.64 R6, desc[UR4][R2.64] ;  /* 0x0000000402068981 */ /* 0x000ea2000c1e1b00 */
[----:B------:R-:W-:-:S03]  /*0160*/  IMAD.MOV.U32 R9, RZ, RZ, RZ ;  /* 0x000000ffff097224 */ /* 0x000fc600078e00ff */
[----:B------:R-:W2:Y:S04]  /*0170*/  @!P0 LDG.E.EL R0, desc[UR4][R4.64] ;  /* 0x0000000404008981 */ /* 0x000ea8000c2e1900 */
[----:B------:R-:W3:Y:S01]  /*0180*/  @!P0 LDG.E.EL R9, desc[UR4][R4.64] ;  /* 0x0000000404098981 */ /* 0x000ee2000c2e1900 */
[----:B--2---:R-:W-:Y:S01]  /*0190*/  FADD R7, R0, R7 ;  /* 0x0000000700077221 */ /* 0x004fe20000000000 */
[----:B---3--:R-:W-:Y:S01]  /*01a0*/  FADD R6, R9, R6 ;  /* 0x0000000609067221 */ /* 0x008fe20000000000 */
[----:B------:R-:W-:Y:S06]  /*01b0*/  @P0 EXIT ;  /* 0x000000000000094d */ /* 0x000fec0003800000 */
[----:B------:R-:W-:Y:S01]  /*01c0*/  STG.E.64 desc[UR4][R2.64], R6 ;  /* 0x0000000602007986 */ /* 0x000fe2000c101b04 */
[----:B------:R-:W-:Y:S05]  /*01d0*/  EXIT ;  /* 0x000000000000794d */ /* 0x000fea0003800000 */
.L_x_0:
[----:B------:R-:W-:-:S00]  /*01e0*/  BRA `(.L_x_0) ;  /* 0xfffffffc00fc7947 */ /* 0x000fc0000383ffff */
[----:B------:R-:W-:-:S00]  /*01f0*/  NOP ;  /* 0x0000000000007918 */ /* 0x000fc00000000000 */
        /* <DEDUP_REMOVED lines=8> */
.L_x_1:


//--------------------- .nv.constant0.triton_poi_fused_convolution_3 --------------------------
	.section	.nv.constant0.triton_poi_fused_convolution_3,"a",@progbits
	.sectionflags	@""
	.align	4
.nv.constant0.triton_poi_fused_convolution_3:
	.zero		548
